//
// Generated by NVIDIA NVVM Compiler
//
// Compiler Build ID: CL-36424714
// Cuda compilation tools, release 13.0, V13.0.88
// Based on NVVM 20.0.0
//

.version 9.0
.target sm_100
.address_size 64

	// .globl	_Z8MMKernelPi
.extern .func  (.param .b32 func_retval0) vprintf
(
	.param .b64 vprintf_param_0,
	.param .b64 vprintf_param_1
)
;
.global .align 1 .b8 $str[3] = {104, 105};
.global .align 1 .b8 $str$1[6] = {37, 100, 44, 32, 10};

.visible .entry _Z8MMKernelPi(
	.param .u64 .ptr .align 1 _Z8MMKernelPi_param_0
)
{
	.local .align 8 .b8 	__local_depot0[8];
	.reg .b64 	%SP;
	.reg .b64 	%SPL;
	.reg .b32 	%r<6>;
	.reg .b64 	%rd<7>;

	mov.u64 	%SPL, __local_depot0;
	cvta.local.u64 	%SP, %SPL;
	add.u64 	%rd1, %SP, 0;
	add.u64 	%rd2, %SPL, 0;
	mov.u64 	%rd3, $str;
	cvta.global.u64 	%rd4, %rd3;
	{ // callseq 0, 0
	.param .b64 param0;
	st.param.b64 	[param0], %rd4;
	.param .b64 param1;
	st.param.b64 	[param1], 0;
	.param .b32 retval0;
	call.uni (retval0), 
	vprintf, 
	(
	param0, 
	param1
	);
	ld.param.b32 	%r1, [retval0];
	} // callseq 0
	mov.u32 	%r3, %tid.x;
	st.local.u32 	[%rd2], %r3;
	mov.u64 	%rd5, $str$1;
	cvta.global.u64 	%rd6, %rd5;
	{ // callseq 1, 0
	.param .b64 param0;
	st.param.b64 	[param0], %rd6;
	.param .b64 param1;
	st.param.b64 	[param1], %rd1;
	.param .b32 retval0;
	call.uni (retval0), 
	vprintf, 
	(
	param0, 
	param1
	);
	ld.param.b32 	%r4, [retval0];
	} // callseq 1
	ret;

}
	// .globl	_Z4testv
.visible .entry _Z4testv()
{
	.local .align 8 .b8 	__local_depot1[8];
	.reg .b64 	%SP;
	.reg .b64 	%SPL;
	.reg .b32 	%r<6>;
	.reg .b64 	%rd<7>;

	mov.u64 	%SPL, __local_depot1;
	cvta.local.u64 	%SP, %SPL;
	add.u64 	%rd1, %SP, 0;
	add.u64 	%rd2, %SPL, 0;
	mov.u64 	%rd3, $str;
	cvta.global.u64 	%rd4, %rd3;
	{ // callseq 2, 0
	.param .b64 param0;
	st.param.b64 	[param0], %rd4;
	.param .b64 param1;
	st.param.b64 	[param1], 0;
	.param .b32 retval0;
	call.uni (retval0), 
	vprintf, 
	(
	param0, 
	param1
	);
	ld.param.b32 	%r1, [retval0];
	} // callseq 2
	mov.u32 	%r3, %tid.x;
	st.local.u32 	[%rd2], %r3;
	mov.u64 	%rd5, $str$1;
	cvta.global.u64 	%rd6, %rd5;
	{ // callseq 3, 0
	.param .b64 param0;
	st.param.b64 	[param0], %rd6;
	.param .b64 param1;
	st.param.b64 	[param1], %rd1;
	.param .b32 retval0;
	call.uni (retval0), 
	vprintf, 
	(
	param0, 
	param1
	);
	ld.param.b32 	%r4, [retval0];
	} // callseq 3
	ret;

}


// ===== COMPILED SASS (sm_100) =====

	.target	sm_100

	.elftype	@"ET_EXEC"


//--------------------- .note.nv.tkinfo           --------------------------
	.section	.note.nv.tkinfo,"",@"SHT_NOTE"
	.sectionflags	@"SHF_NOTE_NV_TKINFO"
	.tkinfo
        /*0018*/ 	.word	0x00000002
        /*0030*/ 	.string	""
        /*0030*/ 	.string	"ptxas"
        /*0030*/ 	.string	"Cuda compilation tools, release 13.0, V13.0.88"
        /*0030*/ 	.string	"Build cuda_13.0.r13.0/compiler.36424714_0"
        /*0030*/ 	.string	"-arch sm_100 -m 64 "



//--------------------- .note.nv.cuinfo           --------------------------
	.section	.note.nv.cuinfo,"",@"SHT_NOTE"
	.sectionflags	@"SHF_NOTE_NV_CUINFO"
        /*0018*/ 	.short	0x0002
        /*001a*/ 	.short	0x0064
        /*001c*/ 	.short	0x0082
	.zero		2


//--------------------- .nv.info                  --------------------------
	.section	.nv.info,"",@"SHT_CUDA_INFO"
	.align	4


	//----- nvinfo : EIATTR_REGCOUNT
	.align		4
        /*0000*/ 	.byte	0x04, 0x2f
        /*0002*/ 	.short	(.L_3 - .L_2)
	.align		4
.L_2:
        /*0004*/ 	.word	index@(_Z8MMKernelPi)
        /*0008*/ 	.word	0x00000018


	//----- nvinfo : EIATTR_FRAME_SIZE
	.align		4
.L_3:
        /*000c*/ 	.byte	0x04, 0x11
        /*000e*/ 	.short	(.L_5 - .L_4)
	.align		4
.L_4:
        /*0010*/ 	.word	index@(_Z8MMKernelPi)
        /*0014*/ 	.word	0x00000008


	//----- nvinfo : EIATTR_REGCOUNT
	.align		4
.L_5:
        /*0018*/ 	.byte	0x04, 0x2f
        /*001a*/ 	.short	(.L_7 - .L_6)
	.align		4
.L_6:
        /*001c*/ 	.word	index@(_Z4testv)
        /*0020*/ 	.word	0x00000018


	//----- nvinfo : EIATTR_FRAME_SIZE
	.align		4
.L_7:
        /*0024*/ 	.byte	0x04, 0x11
        /*0026*/ 	.short	(.L_9 - .L_8)
	.align		4
.L_8:
        /*0028*/ 	.word	index@(_Z4testv)
        /*002c*/ 	.word	0x00000008


	//----- nvinfo : EIATTR_MIN_STACK_SIZE
	.align		4
.L_9:
        /*0030*/ 	.byte	0x04, 0x12
        /*0032*/ 	.short	(.L_11 - .L_10)
	.align		4
.L_10:
        /*0034*/ 	.word	index@(_Z4testv)
        /*0038*/ 	.word	0x00000008


	//----- nvinfo : EIATTR_MIN_STACK_SIZE
	.align		4
.L_11:
        /*003c*/ 	.byte	0x04, 0x12
        /*003e*/ 	.short	(.L_13 - .L_12)
	.align		4
.L_12:
        /*0040*/ 	.word	index@(_Z8MMKernelPi)
        /*0044*/ 	.word	0x00000008
.L_13:


//--------------------- .nv.compat                --------------------------
	.section	.nv.compat,"",@"SHT_CUDA_COMPAT_INFO"
	.align	4
        /*0000*/ 	.byte	0x02, 0x09, 0x00, 0x00, 0x02, 0x02, 0x01, 0x00, 0x02, 0x05, 0x05, 0x00, 0x03, 0x07, 0x01, 0x01
        /*0010*/ 	.byte	0x02, 0x03, 0x00, 0x00, 0x02, 0x06, 0x01, 0x00, 0x04, 0x0b, 0x08, 0x00, 0x09, 0x00, 0x00, 0x00
        /*0020*/ 	.byte	0x00, 0x00, 0x00, 0x00


//--------------------- .nv.info._Z4testv         --------------------------
	.section	.nv.info._Z4testv,"",@"SHT_CUDA_INFO"
	.sectionflags	@""
	.align	4


	//----- nvinfo : EIATTR_CUDA_API_VERSION
	.align		4
        /*0000*/ 	.byte	0x04, 0x37
        /*0002*/ 	.short	(.L_15 - .L_14)
.L_14:
        /*0004*/ 	.word	0x00000082


	//----- nvinfo : EIATTR_SPARSE_MMA_MASK
	.align		4
.L_15:
        /*0008*/ 	.byte	0x03, 0x50
        /*000a*/ 	.short	0x0000


	//----- nvinfo : EIATTR_MAXREG_COUNT
	.align		4
        /*000c*/ 	.byte	0x03, 0x1b
        /*000e*/ 	.short	0x00ff


	//----- nvinfo : EIATTR_EXTERNS
	.align		4
        /*0010*/ 	.byte	0x04, 0x0f
        /*0012*/ 	.short	(.L_17 - .L_16)


	//   ....[0]....
	.align		4
.L_16:
        /*0014*/ 	.word	index@(vprintf)


	//----- nvinfo : EIATTR_MERCURY_ISA_VERSION
	.align		4
.L_17:
        /*0018*/ 	.byte	0x03, 0x5f
        /*001a*/ 	.short	0x0101


	//----- nvinfo : EIATTR_VRC_CTA_INIT_COUNT
	.align		4
        /*001c*/ 	.byte	0x02, 0x4a
	.zero		1
	.zero		1


	//----- nvinfo : EIATTR_SYSCALL_OFFSETS
	.align		4
        /*0020*/ 	.byte	0x04, 0x46
        /*0022*/ 	.short	(.L_19 - .L_18)


	//   ....[0]....
.L_18:
        /*0024*/ 	.word	0x000000d0


	//   ....[1]....
        /*0028*/ 	.word	0x00000170


	//----- nvinfo : EIATTR_EXIT_INSTR_OFFSETS
	.align		4
.L_19:
        /*002c*/ 	.byte	0x04, 0x1c
        /*002e*/ 	.short	(.L_21 - .L_20)


	//   ....[0]....
.L_20:
        /*0030*/ 	.word	0x00000180


	//----- nvinfo : EIATTR_SW_WAR
	.align		4
.L_21:
        /*0034*/ 	.byte	0x04, 0x36
        /*0036*/ 	.short	(.L_23 - .L_22)
.L_22:
        /*0038*/ 	.word	0x00000008
.L_23:


//--------------------- .nv.info._Z8MMKernelPi    --------------------------
	.section	.nv.info._Z8MMKernelPi,"",@"SHT_CUDA_INFO"
	.sectionflags	@""
	.align	4


	//----- nvinfo : EIATTR_CUDA_API_VERSION
	.align		4
        /*0000*/ 	.byte	0x04, 0x37
        /*0002*/ 	.short	(.L_25 - .L_24)
.L_24:
        /*0004*/ 	.word	0x00000082


	//----- nvinfo : EIATTR_KPARAM_INFO
	.align		4
.L_25:
        /*0008*/ 	.byte	0x04, 0x17
        /*000a*/ 	.short	(.L_27 - .L_26)
.L_26:
        /*000c*/ 	.word	0x00000000
        /*0010*/ 	.short	0x0000
        /*0012*/ 	.short	0x0000
        /*0014*/ 	.byte	0x00, 0xf5, 0x21, 0x00


	//----- nvinfo : EIATTR_SPARSE_MMA_MASK
	.align		4
.L_27:
        /*0018*/ 	.byte	0x03, 0x50
        /*001a*/ 	.short	0x0000


	//----- nvinfo : EIATTR_MAXREG_COUNT
	.align		4
        /*001c*/ 	.byte	0x03, 0x1b
        /*001e*/ 	.short	0x00ff


	//----- nvinfo : EIATTR_EXTERNS
	.align		4
        /*0020*/ 	.byte	0x04, 0x0f
        /*0022*/ 	.short	(.L_29 - .L_28)


	//   ....[0]....
	.align		4
.L_28:
        /*0024*/ 	.word	index@(vprintf)


	//----- nvinfo : EIATTR_MERCURY_ISA_VERSION
	.align		4
.L_29:
        /*0028*/ 	.byte	0x03, 0x5f
        /*002a*/ 	.short	0x0101


	//----- nvinfo : EIATTR_VRC_CTA_INIT_COUNT
	.align		4
        /*002c*/ 	.byte	0x02, 0x4a
	.zero		1
	.zero		1


	//----- nvinfo : EIATTR_SYSCALL_OFFSETS
	.align		4
        /*0030*/ 	.byte	0x04, 0x46
        /*0032*/ 	.short	(.L_31 - .L_30)


	//   ....[0]....
.L_30:
        /*0034*/ 	.word	0x000000d0


	//   ....[1]....
        /*0038*/ 	.word	0x00000170


	//----- nvinfo : EIATTR_EXIT_INSTR_OFFSETS
	.align		4
.L_31:
        /*003c*/ 	.byte	0x04, 0x1c
        /*003e*/ 	.short	(.L_33 - .L_32)


	//   ....[0]....
.L_32:
        /*0040*/ 	.word	0x00000180


	//----- nvinfo : EIATTR_CBANK_PARAM_SIZE
	.align		4
.L_33:
        /*0044*/ 	.byte	0x03, 0x19
        /*0046*/ 	.short	0x0008


	//----- nvinfo : EIATTR_PARAM_CBANK
	.align		4
        /*0048*/ 	.byte	0x04, 0x0a
        /*004a*/ 	.short	(.L_35 - .L_34)
	.align		4
.L_34:
        /*004c*/ 	.word	index@(.nv.constant0._Z8MMKernelPi)
        /*0050*/ 	.short	0x0380
        /*0052*/ 	.short	0x0008


	//----- nvinfo : EIATTR_SW_WAR
	.align		4
.L_35:
        /*0054*/ 	.byte	0x04, 0x36
        /*0056*/ 	.short	(.L_37 - .L_36)
.L_36:
        /*0058*/ 	.word	0x00000008
.L_37:


//--------------------- .nv.callgraph             --------------------------
	.section	.nv.callgraph,"",@"SHT_CUDA_CALLGRAPH"
	.align	4
	.sectionentsize	8
	.align		4
        /*0000*/ 	.word	0x00000000
	.align		4
        /*0004*/ 	.word	0xffffffff
	.align		4
        /*0008*/ 	.word	index@(_Z4testv)
	.align		4
        /*000c*/ 	.word	index@(vprintf)
	.align		4
        /*0010*/ 	.word	index@(_Z8MMKernelPi)
	.align		4
        /*0014*/ 	.word	index@(vprintf)
	.align		4
        /*0018*/ 	.word	0x00000000
	.align		4
        /*001c*/ 	.word	0xfffffffe
	.align		4
        /*0020*/ 	.word	0x00000000
	.align		4
        /*0024*/ 	.word	0xfffffffd
	.align		4
        /*0028*/ 	.word	0x00000000
	.align		4
        /*002c*/ 	.word	0xfffffffc


//--------------------- .nv.constant4             --------------------------
	.section	.nv.constant4,"a",@progbits
	.align	8
	.align		8
.nv.constant4:
        /*0000*/ 	.dword	vprintf
	.align		8
        /*0008*/ 	.dword	$str
	.align		8
        /*0010*/ 	.dword	$str$1


//--------------------- .text._Z4testv            --------------------------
	.section	.text._Z4testv,"ax",@progbits
	.align	128
        .global         _Z4testv
        .type           _Z4testv,@function
        .size           _Z4testv,(.L_x_6 - _Z4testv)
        .other          _Z4testv,@"STO_CUDA_ENTRY STV_DEFAULT"
_Z4testv:
.text._Z4testv:
[----:B------:R-:W0:Y:S01]  /*0000*/  LDC R1, c[0x0][0x37c] ;  /* 0x0000df00ff017b82 */ /* 0x000e220000000800 */
[----:B------:R-:W-:Y:S01]  /*0010*/  MOV R2, 0x0 ;  /* 0x0000000000027802 */ /* 0x000fe20000000f00 */
[----:B------:R-:W1:Y:S01]  /*0020*/  LDCU UR4, c[0x0][0x2f8] ;  /* 0x00005f00ff0477ac */ /* 0x000e620008000800 */
[----:B0-----:R-:W-:Y:S01]  /*0030*/  VIADD R1, R1, 0xfffffff8 ;  /* 0xfffffff801017836 */ /* 0x001fe20000000000 */
[----:B------:R-:W-:-:S04]  /*0040*/  CS2R R6, SRZ ;  /* 0x0000000000067805 */ /* 0x000fc8000001ff00 */
[----:B------:R0:W2:Y:S01]  /*0050*/  LDC.64 R8, c[0x4][R2] ;  /* 0x0100000002087b82 */ /* 0x0000a20000000a00 */
[----:B------:R-:W3:Y:S01]  /*0060*/  LDCU.64 UR6, c[0x4][0x8] ;  /* 0x01000100ff0677ac */ /* 0x000ee20008000a00 */
[----:B------:R-:W4:Y:S01]  /*0070*/  LDCU UR5, c[0x0][0x2fc] ;  /* 0x00005f80ff0577ac */ /* 0x000f220008000800 */
[----:B-1----:R-:W-:Y:S01]  /*0080*/  IADD3 R16, P0, PT, R1, UR4, RZ ;  /* 0x0000000401107c10 */ /* 0x002fe2000ff1e0ff */
[----:B---3--:R-:W-:Y:S01]  /*0090*/  IMAD.U32 R4, RZ, RZ, UR6 ;  /* 0x00000006ff047e24 */ /* 0x008fe2000f8e00ff */
[----:B------:R-:W-:-:S03]  /*00a0*/  MOV R5, UR7 ;  /* 0x0000000700057c02 */ /* 0x000fc60008000f00 */
[----:B0---4-:R-:W-:-:S08]  /*00b0*/  IMAD.X R17, RZ, RZ, UR5, P0 ;  /* 0x00000005ff117e24 */ /* 0x011fd000080e06ff */
[----:B------:R-:W-:-:S07]  /*00c0*/  LEPC R20, `(.L_x_0) ;  /* 0x000000001014794e */ /* 0x000fce0000000000 */
[----:B--2---:R-:W-:Y:S05]  /*00d0*/  CALL.ABS.NOINC R8 ;  /* 0x0000000008007343 */ /* 0x004fea0003c00000 */
.L_x_0:
[----:B------:R-:W0:Y:S01]  /*00e0*/  S2R R0, SR_TID.X ;  /* 0x0000000000007919 */ /* 0x000e220000002100 */
[----:B------:R-:W1:Y:S01]  /*00f0*/  LDC.64 R2, c[0x4][R2] ;  /* 0x0100000002027b82 */ /* 0x000e620000000a00 */
[----:B------:R-:W2:Y:S01]  /*0100*/  LDCU.64 UR4, c[0x4][0x10] ;  /* 0x01000200ff0477ac */ /* 0x000ea20008000a00 */
[----:B------:R-:W-:Y:S01]  /*0110*/  IMAD.MOV.U32 R6, RZ, RZ, R16 ;  /* 0x000000ffff067224 */ /* 0x000fe200078e0010 */
[----:B------:R-:W-:Y:S01]  /*0120*/  MOV R7, R17 ;  /* 0x0000001100077202 */ /* 0x000fe20000000f00 */
[----:B--2---:R-:W-:Y:S01]  /*0130*/  IMAD.U32 R4, RZ, RZ, UR4 ;  /* 0x00000004ff047e24 */ /* 0x004fe2000f8e00ff */
[----:B------:R-:W-:Y:S01]  /*0140*/  MOV R5, UR5 ;  /* 0x0000000500057c02 */ /* 0x000fe20008000f00 */
[----:B0-----:R0:W-:Y:S06]  /*0150*/  STL [R1], R0 ;  /* 0x0000000001007387 */ /* 0x0011ec0000100800 */
[----:B------:R-:W-:-:S07]  /*0160*/  LEPC R20, `(.L_x_1) ;  /* 0x000000001014794e */ /* 0x000fce0000000000 */
[----:B01----:R-:W-:Y:S05]  /*0170*/  CALL.ABS.NOINC R2 ;  /* 0x0000000002007343 */ /* 0x003fea0003c00000 */
.L_x_1:
[----:B------:R-:W-:Y:S05]  /*0180*/  EXIT ;  /* 0x000000000000794d */ /* 0x000fea0003800000 */
.L_x_2:
[----:B------:R-:W-:-:S00]  /*0190*/  BRA `(.L_x_2) ;  /* 0xfffffffc00fc7947 */ /* 0x000fc0000383ffff */
[----:B------:R-:W-:-:S00]  /*01a0*/  NOP ;  /* 0x0000000000007918 */ /* 0x000fc00000000000 */
        /* <DEDUP_REMOVED lines=13> */
.L_x_6:


//--------------------- .text._Z8MMKernelPi       --------------------------
	.section	.text._Z8MMKernelPi,"ax",@progbits
	.align	128
        .global         _Z8MMKernelPi
        .type           _Z8MMKernelPi,@function
        .size           _Z8MMKernelPi,(.L_x_7 - _Z8MMKernelPi)
        .other          _Z8MMKernelPi,@"STO_CUDA_ENTRY STV_DEFAULT"
_Z8MMKernelPi:
.text._Z8MMKernelPi:
        /* <DEDUP_REMOVED lines=14> */
.L_x_3:
        /* <DEDUP_REMOVED lines=10> */
.L_x_4:
[----:B------:R-:W-:Y:S05]  /*0180*/  EXIT ;  /* 0x000000000000794d */ /* 0x000fea0003800000 */
.L_x_5:
        /* <DEDUP_REMOVED lines=15> */
.L_x_7:


//--------------------- .nv.global.init           --------------------------
	.section	.nv.global.init,"aw",@progbits
.nv.global.init:
	.type		$str,@object
	.size		$str,($str$1 - $str)
$str:
        /*0000*/ 	.byte	0x68, 0x69, 0x00
	.type		$str$1,@object
	.size		$str$1,(.L_1 - $str$1)
$str$1:
        /*0003*/ 	.byte	0x25, 0x64, 0x2c, 0x20, 0x0a, 0x00
.L_1:


//--------------------- .nv.shared.reserved.0     --------------------------
	.section	.nv.shared.reserved.0,"aw",@nobits
	.weak		__nv_reservedSMEM_offset_0_alias
	.size		__nv_reservedSMEM_offset_0_alias, 0, 64
	.other		__nv_reservedSMEM_offset_0_alias,@"STO_CUDA_RESERVED_SHARED STV_DEFAULT"
__nv_reservedSMEM_offset_0_alias:
	.zero		0
	.zero		64


//--------------------- .nv.constant0._Z4testv    --------------------------
	.section	.nv.constant0._Z4testv,"a",@progbits
	.sectionflags	@""
	.align	4
.nv.constant0._Z4testv:
	.zero		896


//--------------------- .nv.constant0._Z8MMKernelPi --------------------------
	.section	.nv.constant0._Z8MMKernelPi,"a",@progbits
	.sectionflags	@""
	.align	4
.nv.constant0._Z8MMKernelPi:
	.zero		904


//--------------------- SYMBOLS --------------------------

	.type		.nv.reservedSmem.offset0,@object
	.size		.nv.reservedSmem.offset0,0x4
	.type		vprintf,@function
